	.headerflags	@"EF_CUDA_TEXMODE_UNIFIED EF_CUDA_64BIT_ADDRESS EF_CUDA_ACCELERATORS EF_CUDA_SM90 EF_CUDA_VIRTUAL_SM(EF_CUDA_SM90)"
	.elftype	@"ET_EXEC"


//--------------------- .nv.info                  --------------------------
	.section	.nv.info,"",@"SHT_CUDA_INFO"
	.align	4


	//----- nvinfo : EIATTR_REGCOUNT
	.align		4
        /*0000*/ 	.byte	0x04, 0x2f
        /*0002*/ 	.short	(.L_3 - .L_2)
	.align		4
.L_2:
        /*0004*/ 	.word	index@(triton_poi_fused_cat_0)
        /*0008*/ 	.word	0x00000017


	//----- nvinfo : EIATTR_MIN_STACK_SIZE
	.align		4
.L_3:
        /*000c*/ 	.byte	0x04, 0x12
        /*000e*/ 	.short	(.L_5 - .L_4)
	.align		4
.L_4:
        /*0010*/ 	.word	index@(triton_poi_fused_cat_0)
        /*0014*/ 	.word	0x00000020


	//----- nvinfo : EIATTR_FRAME_SIZE
	.align		4
.L_5:
        /*0018*/ 	.byte	0x04, 0x11
        /*001a*/ 	.short	(.L_7 - .L_6)
	.align		4
.L_6:
        /*001c*/ 	.word	index@(triton_poi_fused_cat_0)
        /*0020*/ 	.word	0x00000020


	//----- nvinfo : EIATTR_MIN_STACK_SIZE
	.align		4
.L_7:
        /*0024*/ 	.byte	0x04, 0x12
        /*0026*/ 	.short	(.L_9 - .L_8)
	.align		4
.L_8:
        /*0028*/ 	.word	index@(triton_poi_fused_cat_0)
        /*002c*/ 	.word	0x00000020
.L_9:


//--------------------- .nv.info.triton_poi_fused_cat_0 --------------------------
	.section	.nv.info.triton_poi_fused_cat_0,"",@"SHT_CUDA_INFO"
	.sectionflags	@""
	.align	4


	//----- nvinfo : EIATTR_CUDA_API_VERSION
	.align		4
        /*0000*/ 	.byte	0x04, 0x37
        /*0002*/ 	.short	(.L_11 - .L_10)
.L_10:
        /*0004*/ 	.word	0x0000007c


	//----- nvinfo : EIATTR_KPARAM_INFO
	.align		4
.L_11:
        /*0008*/ 	.byte	0x04, 0x17
        /*000a*/ 	.short	(.L_13 - .L_12)
.L_12:
        /*000c*/ 	.word	0x00000000
        /*0010*/ 	.short	0x0003
        /*0012*/ 	.short	0x0018
        /*0014*/ 	.byte	0x00, 0xf0, 0x11, 0x00


	//----- nvinfo : EIATTR_KPARAM_INFO
	.align		4
.L_13:
        /*0018*/ 	.byte	0x04, 0x17
        /*001a*/ 	.short	(.L_15 - .L_14)
.L_14:
        /*001c*/ 	.word	0x00000000
        /*0020*/ 	.short	0x0002
        /*0022*/ 	.short	0x0010
        /*0024*/ 	.byte	0x00, 0xf4, 0x21, 0x00


	//----- nvinfo : EIATTR_KPARAM_INFO
	.align		4
.L_15:
        /*0028*/ 	.byte	0x04, 0x17
        /*002a*/ 	.short	(.L_17 - .L_16)
.L_16:
        /*002c*/ 	.word	0x00000000
        /*0030*/ 	.short	0x0001
        /*0032*/ 	.short	0x0008
        /*0034*/ 	.byte	0x00, 0xf4, 0x21, 0x00


	//----- nvinfo : EIATTR_KPARAM_INFO
	.align		4
.L_17:
        /*0038*/ 	.byte	0x04, 0x17
        /*003a*/ 	.short	(.L_19 - .L_18)
.L_18:
        /*003c*/ 	.word	0x00000000
        /*0040*/ 	.short	0x0000
        /*0042*/ 	.short	0x0000
        /*0044*/ 	.byte	0x00, 0xf4, 0x21, 0x00


	//----- nvinfo : EIATTR_SPARSE_MMA_MASK
	.align		4
.L_19:
        /*0048*/ 	.byte	0x03, 0x50
        /*004a*/ 	.short	0x0000


	//----- nvinfo : EIATTR_MAXREG_COUNT
	.align		4
        /*004c*/ 	.byte	0x03, 0x1b
        /*004e*/ 	.short	0x00ff


	//----- nvinfo : EIATTR_EXIT_INSTR_OFFSETS
	.align		4
        /*0050*/ 	.byte	0x04, 0x1c
        /*0052*/ 	.short	(.L_21 - .L_20)


	//   ....[0]....
.L_20:
        /*0054*/ 	.word	0x00001010


	//   ....[1]....
        /*0058*/ 	.word	0x00001030


	//----- nvinfo : EIATTR_REQNTID
	.align		4
.L_21:
        /*005c*/ 	.byte	0x04, 0x10
        /*005e*/ 	.short	(.L_23 - .L_22)
.L_22:
        /*0060*/ 	.word	0x00000080
        /*0064*/ 	.word	0x00000001
        /*0068*/ 	.word	0x00000001


	//----- nvinfo : EIATTR_CRS_STACK_SIZE
	.align		4
.L_23:
        /*006c*/ 	.byte	0x04, 0x1e
        /*006e*/ 	.short	(.L_25 - .L_24)
.L_24:
        /*0070*/ 	.word	0x00000000


	//----- nvinfo : EIATTR_CBANK_PARAM_SIZE
	.align		4
.L_25:
        /*0074*/ 	.byte	0x03, 0x19
        /*0076*/ 	.short	0x001c


	//----- nvinfo : EIATTR_PARAM_CBANK
	.align		4
        /*0078*/ 	.byte	0x04, 0x0a
        /*007a*/ 	.short	(.L_27 - .L_26)
	.align		4
.L_26:
        /*007c*/ 	.word	index@(.nv.constant0.triton_poi_fused_cat_0)
        /*0080*/ 	.short	0x0210
        /*0082*/ 	.short	0x001c


	//----- nvinfo : EIATTR_SW_WAR
	.align		4
.L_27:
        /*0084*/ 	.byte	0x04, 0x36
        /*0086*/ 	.short	(.L_29 - .L_28)
.L_28:
        /*0088*/ 	.word	0x00000008
.L_29:


//--------------------- .nv.callgraph             --------------------------
	.section	.nv.callgraph,"",@"SHT_CUDA_CALLGRAPH"
	.align	4
	.sectionentsize	8
	.align		4
        /*0000*/ 	.word	0x00000000
	.align		4
        /*0004*/ 	.word	0xffffffff
	.align		4
        /*0008*/ 	.word	0x00000000
	.align		4
        /*000c*/ 	.word	0xfffffffe
	.align		4
        /*0010*/ 	.word	0x00000000
	.align		4
        /*0014*/ 	.word	0xfffffffd
	.align		4
        /*0018*/ 	.word	0x00000000
	.align		4
        /*001c*/ 	.word	0xfffffffc


//--------------------- .nv.constant4             --------------------------
	.section	.nv.constant4,"a",@progbits
	.align	8
	.align		8
.nv.constant4:
        /*0000*/ 	.dword	_$_str
	.align		8
        /*0008*/ 	.dword	__cudart_i2opi_f


//--------------------- .text.triton_poi_fused_cat_0 --------------------------
	.section	.text.triton_poi_fused_cat_0,"ax",@progbits
	.align	128
        .global         triton_poi_fused_cat_0
        .type           triton_poi_fused_cat_0,@function
        .size           triton_poi_fused_cat_0,(.L_x_7 - triton_poi_fused_cat_0)
        .other          triton_poi_fused_cat_0,@"STO_CUDA_ENTRY STV_DEFAULT"
triton_poi_fused_cat_0:
.text.triton_poi_fused_cat_0:
[----:B------:R-:W0:Y:S01]  /*0000*/  LDC R1, c[0x0][0x28] ;  /* 0x00000a00ff017b82 */ /* 0x000e220000000800 */
[----:B------:R-:W1:Y:S07]  /*0010*/  S2R R12, SR_TID.X ;  /* 0x00000000000c7919 */ /* 0x000e6e0000002100 */
[----:B------:R-:W2:Y:S01]  /*0020*/  LDC.64 R10, c[0x0][0x210] ;  /* 0x00008400ff0a7b82 */ /* 0x000ea20000000a00 */
[----:B------:R-:W-:Y:S01]  /*0030*/  IMAD.MOV.U32 R16, RZ, RZ, RZ ;  /* 0x000000ffff107224 */ /* 0x000fe200078e00ff */
[----:B------:R-:W-:Y:S01]  /*0040*/  ULDC.64 UR4, c[0x0][0x208] ;  /* 0x0000820000047ab9 */ /* 0x000fe20000000a00 */
[----:B------:R-:W3:Y:S01]  /*0050*/  S2R R3, SR_CTAID.X ;  /* 0x0000000000037919 */ /* 0x000ee20000002500 */
[----:B0-----:R-:W-:-:S04]  /*0060*/  VIADD R1, R1, 0xffffffe0 ;  /* 0xffffffe001017836 */ /* 0x001fc80000000000 */
[----:B------:R-:W0:Y:S01]  /*0070*/  LDC.64 R8, c[0x0][0x218] ;  /* 0x00008600ff087b82 */ /* 0x000e220000000a00 */
[----:B-1----:R-:W-:-:S05]  /*0080*/  LOP3.LUT R12, R12, 0x7f, RZ, 0xc0, !PT ;  /* 0x0000007f0c0c7812 */ /* 0x002fca00078ec0ff */
[----:B---3--:R-:W-:-:S04]  /*0090*/  IMAD R12, R3, 0x80, R12 ;  /* 0x00000080030c7824 */ /* 0x008fc800078e020c */
[----:B------:R-:W-:-:S05]  /*00a0*/  IMAD.HI R15, R12, 0x38e38e39, RZ ;  /* 0x38e38e390c0f7827 */ /* 0x000fca00078e02ff */
[----:B------:R-:W-:-:S04]  /*00b0*/  SHF.R.U32.HI R0, RZ, 0x1f, R15 ;  /* 0x0000001fff007819 */ /* 0x000fc8000001160f */
[----:B------:R-:W-:-:S05]  /*00c0*/  LEA.HI.SX32 R15, R15, R0, 0x1b ;  /* 0x000000000f0f7211 */ /* 0x000fca00078fdaff */
[----:B------:R-:W-:-:S04]  /*00d0*/  IMAD R14, R15, -0x90, R12 ;  /* 0xffffff700f0e7824 */ /* 0x000fc800078e020c */
[----:B------:R-:W-:-:S05]  /*00e0*/  VIADD R0, R14, 0xfffffff0 ;  /* 0xfffffff00e007836 */ /* 0x000fca0000000000 */
[C---:B------:R-:W-:Y:S02]  /*00f0*/  PRMT R2, R0.reuse, 0x9910, RZ ;  /* 0x0000991000027816 */ /* 0x040fe400000000ff */
[----:B------:R-:W-:Y:S02]  /*0100*/  ISETP.GE.U32.AND P1, PT, R0, 0x40, PT ;  /* 0x000000400000780c */ /* 0x000fe40003f26070 */
[----:B------:R-:W-:Y:S02]  /*0110*/  SHF.R.S32.HI R2, RZ, 0xf, R2 ;  /* 0x0000000fff027819 */ /* 0x000fe40000011402 */
[----:B------:R-:W-:Y:S02]  /*0120*/  ISETP.LT.AND P3, PT, R12, 0x240, !P1 ;  /* 0x000002400c00780c */ /* 0x000fe40004f61270 */
[----:B------:R-:W-:-:S04]  /*0130*/  LOP3.LUT R3, R2, 0xffff, RZ, 0xc0, !PT ;  /* 0x0000ffff02037812 */ /* 0x000fc800078ec0ff */
[----:B------:R-:W-:-:S04]  /*0140*/  LEA.HI R2, R3, R0, RZ, 0x14 ;  /* 0x0000000003027211 */ /* 0x000fc800078fa0ff */
[C---:B------:R-:W-:Y:S02]  /*0150*/  LOP3.LUT R3, R2.reuse, 0xffff, RZ, 0xc0, !PT ;  /* 0x0000ffff02037812 */ /* 0x040fe400078ec0ff */
[----:B------:R-:W-:Y:S02]  /*0160*/  LOP3.LUT R2, R2, 0xfff0, RZ, 0xc0, !PT ;  /* 0x0000fff002027812 */ /* 0x000fe400078ec0ff */
[----:B------:R-:W-:-:S03]  /*0170*/  SHF.R.U32.HI R3, RZ, 0x4, R3 ;  /* 0x00000004ff037819 */ /* 0x000fc60000011603 */
[----:B------:R-:W-:Y:S01]  /*0180*/  IMAD.MOV R2, RZ, RZ, -R2 ;  /* 0x000000ffff027224 */ /* 0x000fe200078e0a02 */
[----:B------:R-:W-:-:S04]  /*0190*/  PRMT R4, R3, 0x8880, RZ ;  /* 0x0000888003047816 */ /* 0x000fc800000000ff */
[----:B------:R-:W-:Y:S02]  /*01a0*/  PRMT R4, R4, 0x7710, RZ ;  /* 0x0000771004047816 */ /* 0x000fe400000000ff */
[----:B------:R-:W-:Y:S02]  /*01b0*/  PRMT R5, R2, 0x7710, RZ ;  /* 0x0000771002057816 */ /* 0x000fe400000000ff */
[----:B------:R-:W-:-:S03]  /*01c0*/  SHF.R.U32.HI R4, RZ, 0xd, R4 ;  /* 0x0000000dff047819 */ /* 0x000fc60000011604 */
[----:B------:R-:W-:Y:S01]  /*01d0*/  IMAD.IADD R2, R0, 0x1, R5 ;  /* 0x0000000100027824 */ /* 0x000fe200078e0205 */
[----:B------:R-:W-:-:S04]  /*01e0*/  LOP3.LUT R4, R4, 0x3, RZ, 0xc0, !PT ;  /* 0x0000000304047812 */ /* 0x000fc800078ec0ff */
[----:B------:R-:W-:Y:S01]  /*01f0*/  PRMT R0, R2, 0x9910, RZ ;  /* 0x0000991002007816 */ /* 0x000fe200000000ff */
[----:B------:R-:W-:-:S04]  /*0200*/  IMAD.IADD R4, R3, 0x1, R4 ;  /* 0x0000000103047824 */ /* 0x000fc800078e0204 */
[----:B------:R-:W-:Y:S01]  /*0210*/  IMAD R5, R15, 0x10, R0 ;  /* 0x000000100f057824 */ /* 0x000fe200078e0200 */
[----:B------:R-:W-:Y:S01]  /*0220*/  LOP3.LUT R4, R4, 0xfc, RZ, 0xc0, !PT ;  /* 0x000000fc04047812 */ /* 0x000fe200078ec0ff */
[----:B------:R-:W-:-:S04]  /*0230*/  IMAD.MOV.U32 R0, RZ, RZ, RZ ;  /* 0x000000ffff007224 */ /* 0x000fc800078e00ff */
[----:B------:R-:W-:-:S05]  /*0240*/  IMAD.MOV R4, RZ, RZ, -R4 ;  /* 0x000000ffff047224 */ /* 0x000fca00078e0a04 */
[----:B------:R-:W-:-:S05]  /*0250*/  PRMT R4, R4, 0x7710, RZ ;  /* 0x0000771004047816 */ /* 0x000fca00000000ff */
[----:B------:R-:W-:Y:S02]  /*0260*/  IMAD.IADD R3, R3, 0x1, R4 ;  /* 0x0000000103037824 */ /* 0x000fe400078e0204 */
[----:B--2---:R-:W-:-:S03]  /*0270*/  IMAD.WIDE R4, R5, 0x4, R10 ;  /* 0x0000000405047825 */ /* 0x004fc600078e020a */
[----:B------:R-:W-:Y:S02]  /*0280*/  LOP3.LUT R3, R3, 0xffff, RZ, 0xc0, !PT ;  /* 0x0000ffff03037812 */ /* 0x000fe400078ec0ff */
[----:B------:R-:W2:Y:S02]  /*0290*/  @P3 LDG.E.EL R0, desc[UR4][R4.64] ;  /* 0x0000000404003981 */ /* 0x000ea4000c2e1900 */
[----:B------:R-:W-:-:S05]  /*02a0*/  PRMT R7, R3, 0x8880, RZ ;  /* 0x0000888003077816 */ /* 0x000fca00000000ff */
[----:B0-----:R-:W-:-:S05]  /*02b0*/  IMAD.WIDE R6, R7, 0x4, R8 ;  /* 0x0000000407067825 */ /* 0x001fca00078e0208 */
[----:B------:R-:W3:Y:S01]  /*02c0*/  @P3 LDG.E.EL R16, desc[UR4][R6.64] ;  /* 0x0000000406103981 */ /* 0x000ee2000c2e1900 */
[----:B------:R-:W-:-:S04]  /*02d0*/  ISETP.GE.AND P2, PT, R14, 0x10, PT ;  /* 0x000000100e00780c */ /* 0x000fc80003f46270 */
[----:B------:R-:W-:Y:S01]  /*02e0*/  ISETP.LT.AND P0, PT, R12, 0x240, !P2 ;  /* 0x000002400c00780c */ /* 0x000fe20005701270 */
[----:B------:R-:W-:Y:S02]  /*02f0*/  IMAD R3, R15, 0x10, R14 ;  /* 0x000000100f037824 */ /* 0x000fe400078e020e */
[----:B------:R-:W-:Y:S02]  /*0300*/  IMAD.MOV.U32 R13, RZ, RZ, RZ ;  /* 0x000000ffff0d7224 */ /* 0x000fe400078e00ff */
[----:B------:R-:W-:-:S08]  /*0310*/  IMAD.WIDE R2, R3, 0x4, R10 ;  /* 0x0000000403027825 */ /* 0x000fd000078e020a */
[----:B------:R-:W4:Y:S01]  /*0320*/  @P0 LDG.E.EL R13, desc[UR4][R2.64] ;  /* 0x00000004020d0981 */ /* 0x000f22000c2e1900 */
[----:B------:R-:W-:Y:S01]  /*0330*/  BSSY B0, `(.L_x_0) ;  /* 0x000004b000007945 */ /* 0x000fe20003800000 */
[----:B--2---:R-:W-:Y:S02]  /*0340*/  SEL R17, R0, RZ, P3 ;  /* 0x000000ff00117207 */ /* 0x004fe40001800000 */
[----:B---3--:R-:W-:-:S05]  /*0350*/  SEL R16, R16, RZ, P3 ;  /* 0x000000ff10107207 */ /* 0x008fca0001800000 */
[----:B------:R-:W-:-:S04]  /*0360*/  FMUL R16, R17, R16 ;  /* 0x0000001011107220 */ /* 0x000fc80000400000 */
[----:B------:R-:W-:-:S06]  /*0370*/  FMUL R0, R16, 0.63661974668502807617 ;  /* 0x3f22f98310007820 */ /* 0x000fcc0000400000 */
[----:B------:R-:W0:Y:S01]  /*0380*/  F2I.FTZ.NTZ R0, R0 ;  /* 0x0000000000007305 */ /* 0x000e220000213100 */
[----:B------:R-:W-:-:S05]  /*0390*/  FADD.FTZ R6, |R16|, -RZ ;  /* 0x800000ff10067221 */ /* 0x000fca0000010200 */
[----:B------:R-:W-:Y:S02]  /*03a0*/  FSETP.GE.AND P4, PT, R6, 105615, PT ;  /* 0x47ce47800600780b */ /* 0x000fe40003f86000 */
[----:B0-----:R-:W-:-:S05]  /*03b0*/  I2FP.F32.S32 R5, R0 ;  /* 0x0000000000057245 */ /* 0x001fca0000201400 */
[----:B------:R-:W-:-:S04]  /*03c0*/  FFMA.FTZ R4, R5, -1.5707962512969970703, R16 ;  /* 0xbfc90fda05047823 */ /* 0x000fc80000010010 */
[----:B------:R-:W-:Y:S01]  /*03d0*/  FFMA.FTZ R4, R5, -7.5497894158615963534e-08, R4 ;  /* 0xb3a2216805047823 */ /* 0x000fe20000010004 */
[----:B------:R-:W-:Y:S02]  /*03e0*/  ISETP.GE.AND P3, PT, R12, 0x240, PT ;  /* 0x000002400c00780c */ /* 0x000fe40003f66270 */
[----:B----4-:R-:W-:Y:S01]  /*03f0*/  SEL R13, R13, RZ, P0 ;  /* 0x000000ff0d0d7207 */ /* 0x010fe20000000000 */
[----:B------:R-:W-:Y:S01]  /*0400*/  FFMA.FTZ R2, R5, -5.3903029534742383927e-15, R4 ;  /* 0xa7c234c505027823 */ /* 0x000fe20000010004 */
[----:B------:R-:W-:Y:S09]  /*0410*/  @!P4 BRA `(.L_x_1) ;  /* 0x0000000000f0c947 */ /* 0x000ff20003800000 */
[----:B------:R-:W-:-:S13]  /*0420*/  FSETP.NEU.AND P0, PT, R6, +INF , PT ;  /* 0x7f8000000600780b */ /* 0x000fda0003f0d000 */
[----:B------:R-:W-:Y:S01]  /*0430*/  @!P0 FMUL.FTZ R2, RZ, R16 ;  /* 0x00000010ff028220 */ /* 0x000fe20000410000 */
[----:B------:R-:W-:Y:S01]  /*0440*/  @!P0 IMAD.MOV.U32 R0, RZ, RZ, RZ ;  /* 0x000000ffff008224 */ /* 0x000fe200078e00ff */
[----:B------:R-:W-:Y:S06]  /*0450*/  @!P0 BRA `(.L_x_1) ;  /* 0x0000000000e08947 */ /* 0x000fec0003800000 */
[----:B------:R-:W-:Y:S01]  /*0460*/  SHF.R.U32.HI R20, RZ, 0x17, R16 ;  /* 0x00000017ff147819 */ /* 0x000fe20000011610 */
[----:B------:R-:W-:Y:S01]  /*0470*/  IMAD.SHL.U32 R3, R16, 0x100, RZ ;  /* 0x0000010010037824 */ /* 0x000fe200078e00ff */
[----:B------:R-:W-:Y:S01]  /*0480*/  ULDC.64 UR6, c[0x4][0x8] ;  /* 0x0100020000067ab9 */ /* 0x000fe20000000a00 */
[----:B------:R-:W-:Y:S01]  /*0490*/  IMAD.MOV.U32 R0, RZ, RZ, RZ ;  /* 0x000000ffff007224 */ /* 0x000fe200078e00ff */
[----:B------:R-:W-:Y:S01]  /*04a0*/  LOP3.LUT R2, R20, 0xe0, RZ, 0xc0, !PT ;  /* 0x000000e014027812 */ /* 0x000fe200078ec0ff */
[----:B------:R-:W-:Y:S01]  /*04b0*/  IMAD.MOV.U32 R5, RZ, RZ, RZ ;  /* 0x000000ffff057224 */ /* 0x000fe200078e00ff */
[----:B------:R-:W-:Y:S01]  /*04c0*/  LOP3.LUT R3, R3, 0x80000000, RZ, 0xfc, !PT ;  /* 0x8000000003037812 */ /* 0x000fe200078efcff */
[----:B------:R-:W-:Y:S02]  /*04d0*/  IMAD.MOV.U32 R17, RZ, RZ, RZ ;  /* 0x000000ffff117224 */ /* 0x000fe400078e00ff */
[----:B------:R-:W-:Y:S02]  /*04e0*/  VIADD R4, R2, 0xffffff80 ;  /* 0xffffff8002047836 */ /* 0x000fe40000000000 */
[----:B------:R-:W-:-:S03]  /*04f0*/  IMAD.MOV.U32 R2, RZ, RZ, R1 ;  /* 0x000000ffff027224 */ /* 0x000fc600078e0001 */
[----:B------:R-:W-:-:S07]  /*0500*/  SHF.R.U32.HI R4, RZ, 0x5, R4 ;  /* 0x00000005ff047819 */ /* 0x000fce0000011604 */
.L_x_2:
[----:B------:R-:W-:-:S04]  /*0510*/  IADD3 R6, P0, R5, UR6, RZ ;  /* 0x0000000605067c10 */ /* 0x000fc8000ff1e0ff */
[----:B------:R-:W-:-:S05]  /*0520*/  IADD3.X R7, R17, UR7, RZ, P0, !PT ;  /* 0x0000000711077c10 */ /* 0x000fca00087fe4ff */
[----:B------:R0:W2:Y:S01]  /*0530*/  LDG.E.CONSTANT R19, desc[UR4][R6.64] ;  /* 0x0000000406137981 */ /* 0x0000a2000c1e9900 */
[----:B------:R-:W-:-:S04]  /*0540*/  IADD3 R5, P4, R5, 0x4, RZ ;  /* 0x0000000405057810 */ /* 0x000fc80007f9e0ff */
[----:B------:R-:W-:Y:S01]  /*0550*/  ISETP.NE.U32.AND P0, PT, R5, 0x18, PT ;  /* 0x000000180500780c */ /* 0x000fe20003f05070 */
[----:B------:R-:W-:Y:S02]  /*0560*/  IMAD.X R17, RZ, RZ, R17, P4 ;  /* 0x000000ffff117224 */ /* 0x000fe400020e0611 */
[----:B0-----:R-:W-:-:S03]  /*0570*/  IMAD.MOV.U32 R6, RZ, RZ, R0 ;  /* 0x000000ffff067224 */ /* 0x001fc600078e0000 */
[----:B------:R-:W-:Y:S01]  /*0580*/  ISETP.NE.AND.EX P0, PT, R17, RZ, PT, P0 ;  /* 0x000000ff1100720c */ /* 0x000fe20003f05300 */
[----:B------:R-:W-:Y:S02]  /*0590*/  IMAD.MOV.U32 R7, RZ, RZ, RZ ;  /* 0x000000ffff077224 */ /* 0x000fe400078e00ff */
[----:B--2---:R-:W-:-:S04]  /*05a0*/  IMAD.WIDE.U32 R18, R3, R19, R6 ;  /* 0x0000001303127225 */ /* 0x004fc800078e0006 */
[----:B------:R-:W-:Y:S01]  /*05b0*/  IMAD.MOV.U32 R0, RZ, RZ, R19 ;  /* 0x000000ffff007224 */ /* 0x000fe200078e0013 */
[----:B------:R0:W-:Y:S02]  /*05c0*/  STL [R2], R18 ;  /* 0x0000001202007387 */ /* 0x0001e40000100800 */
[----:B0-----:R-:W-:-:S03]  /*05d0*/  VIADD R2, R2, 0x4 ;  /* 0x0000000402027836 */ /* 0x001fc60000000000 */
[----:B------:R-:W-:Y:S05]  /*05e0*/  @P0 BRA `(.L_x_2) ;  /* 0xfffffffc00c80947 */ /* 0x000fea000383ffff */
[----:B------:R-:W-:Y:S01]  /*05f0*/  LOP3.LUT P0, R6, R20, 0x1f, RZ, 0xc0, !PT ;  /* 0x0000001f14067812 */ /* 0x000fe2000780c0ff */
[----:B------:R-:W-:Y:S01]  /*0600*/  IMAD R18, R4, -0x4, R1 ;  /* 0xfffffffc04127824 */ /* 0x000fe200078e0201 */
[----:B------:R0:W-:Y:S04]  /*0610*/  STL [R1+0x18], R0 ;  /* 0x0000180001007387 */ /* 0x0001e80000100800 */
[----:B------:R-:W2:Y:S04]  /*0620*/  LDL R2, [R18+0x18] ;  /* 0x0000180012027983 */ /* 0x000ea80000100800 */
[----:B------:R-:W3:Y:S04]  /*0630*/  LDL R3, [R18+0x14] ;  /* 0x0000140012037983 */ /* 0x000ee80000100800 */
[----:B------:R-:W4:Y:S01]  /*0640*/  @P0 LDL R7, [R18+0x10] ;  /* 0x0000100012070983 */ /* 0x000f220000100800 */
[----:B------:R-:W-:Y:S01]  /*0650*/  @P0 IADD3 R4, -R6, 0x20, RZ ;  /* 0x0000002006040810 */ /* 0x000fe20007ffe1ff */
[----:B------:R-:W-:Y:S01]  /*0660*/  UMOV UR6, 0x54442d19 ;  /* 0x54442d1900067882 */ /* 0x000fe20000000000 */
[----:B------:R-:W-:Y:S01]  /*0670*/  UMOV UR7, 0x3bf921fb ;  /* 0x3bf921fb00077882 */ /* 0x000fe20000000000 */
[----:B--2---:R-:W-:-:S02]  /*0680*/  @P0 SHF.L.U32 R5, R2, R6, RZ ;  /* 0x0000000602050219 */ /* 0x004fc400000006ff */
[----:B---3--:R-:W-:Y:S02]  /*0690*/  @P0 SHF.L.U32 R6, R3, R6, RZ ;  /* 0x0000000603060219 */ /* 0x008fe400000006ff */
[-C--:B----4-:R-:W-:Y:S02]  /*06a0*/  @P0 SHF.R.U32.HI R7, RZ, R4.reuse, R7 ;  /* 0x00000004ff070219 */ /* 0x090fe40000011607 */
[----:B------:R-:W-:-:S03]  /*06b0*/  @P0 SHF.R.U32.HI R4, RZ, R4, R3 ;  /* 0x00000004ff040219 */ /* 0x000fc60000011603 */
[----:B------:R-:W-:Y:S02]  /*06c0*/  @P0 IMAD.IADD R3, R6, 0x1, R7 ;  /* 0x0000000106030824 */ /* 0x000fe400078e0207 */
[----:B------:R-:W-:-:S05]  /*06d0*/  @P0 IMAD.IADD R2, R5, 0x1, R4 ;  /* 0x0000000105020824 */ /* 0x000fca00078e0204 */
[C---:B------:R-:W-:Y:S01]  /*06e0*/  SHF.L.W.U32.HI R17, R3.reuse, 0x2, R2 ;  /* 0x0000000203117819 */ /* 0x040fe20000010e02 */
[----:B------:R-:W-:-:S03]  /*06f0*/  IMAD.SHL.U32 R3, R3, 0x4, RZ ;  /* 0x0000000403037824 */ /* 0x000fc600078e00ff */
[----:B0-----:R-:W-:-:S04]  /*0700*/  SHF.R.S32.HI R0, RZ, 0x1f, R17 ;  /* 0x0000001fff007819 */ /* 0x001fc80000011411 */
[C---:B------:R-:W-:Y:S02]  /*0710*/  LOP3.LUT R6, R0.reuse, R3, RZ, 0x3c, !PT ;  /* 0x0000000300067212 */ /* 0x040fe400078e3cff */
[----:B------:R-:W-:-:S04]  /*0720*/  LOP3.LUT R7, R0, R17, RZ, 0x3c, !PT ;  /* 0x0000001100077212 */ /* 0x000fc800078e3cff */
[----:B------:R-:W0:Y:S01]  /*0730*/  I2F.F64.S64 R4, R6 ;  /* 0x0000000600047312 */ /* 0x000e220000301c00 */
[----:B------:R-:W-:Y:S02]  /*0740*/  ISETP.GE.AND P0, PT, R16, RZ, PT ;  /* 0x000000ff1000720c */ /* 0x000fe40003f06270 */
[----:B------:R-:W-:Y:S01]  /*0750*/  SHF.R.U32.HI R0, RZ, 0x1e, R2 ;  /* 0x0000001eff007819 */ /* 0x000fe20000011602 */
[----:B0-----:R-:W-:-:S03]  /*0760*/  DMUL R4, R4, UR6 ;  /* 0x0000000604047c28 */ /* 0x001fc60008000000 */
[C---:B------:R-:W-:Y:S02]  /*0770*/  LEA.HI R0, R17.reuse, R0, RZ, 0x1 ;  /* 0x0000000011007211 */ /* 0x040fe400078f08ff */
[----:B------:R-:W-:-:S05]  /*0780*/  LOP3.LUT R16, R17, R16, RZ, 0x3c, !PT ;  /* 0x0000001011107212 */ /* 0x000fca00078e3cff */
[----:B------:R-:W0:Y:S01]  /*0790*/  F2F.F32.F64 R4, R4 ;  /* 0x0000000400047310 */ /* 0x000e220000301000 */
[----:B------:R-:W-:Y:S01]  /*07a0*/  IMAD.MOV R2, RZ, RZ, -R0 ;  /* 0x000000ffff027224 */ /* 0x000fe200078e0a00 */
[----:B------:R-:W-:-:S03]  /*07b0*/  ISETP.GE.AND P4, PT, R16, RZ, PT ;  /* 0x000000ff1000720c */ /* 0x000fc60003f86270 */
[----:B------:R-:W-:Y:S01]  /*07c0*/  @!P0 IMAD.MOV.U32 R0, RZ, RZ, R2 ;  /* 0x000000ffff008224 */ /* 0x000fe200078e0002 */
[----:B0-----:R-:W-:-:S09]  /*07d0*/  FSEL R2, -R4, R4, !P4 ;  /* 0x0000000404027208 */ /* 0x001fd20006000100 */
.L_x_1:
[----:B------:R-:W-:Y:S05]  /*07e0*/  BSYNC B0 ;  /* 0x0000000000007941 */ /* 0x000fea0003800000 */
.L_x_0:
[C---:B------:R-:W-:Y:S01]  /*07f0*/  VIADD R3, R14.reuse, 0xffffffb0 ;  /* 0xffffffb00e037836 */ /* 0x040fe20000000000 */
[----:B------:R-:W-:-:S04]  /*0800*/  ISETP.GT.AND P0, PT, R14, 0x4f, !P3 ;  /* 0x0000004f0e00780c */ /* 0x000fc80005f04270 */
[----:B------:R-:W-:-:S04]  /*0810*/  SHF.R.S32.HI R4, RZ, 0x1f, R3 ;  /* 0x0000001fff047819 */ /* 0x000fc80000011403 */
[----:B------:R-:W-:-:S04]  /*0820*/  LEA.HI R4, R4, R3, RZ, 0x4 ;  /* 0x0000000304047211 */ /* 0x000fc800078f20ff */
[----:B------:R-:W-:Y:S02]  /*0830*/  SHF.R.S32.HI R5, RZ, 0x4, R4 ;  /* 0x00000004ff057819 */ /* 0x000fe40000011404 */
[----:B------:R-:W-:Y:S02]  /*0840*/  LOP3.LUT R4, R4, 0xfffffff0, RZ, 0xc0, !PT ;  /* 0xfffffff004047812 */ /* 0x000fe400078ec0ff */
[----:B------:R-:W-:-:S03]  /*0850*/  LEA.HI R6, R5, R5, RZ, 0x2 ;  /* 0x0000000505067211 */ /* 0x000fc600078f10ff */
[----:B------:R-:W-:Y:S01]  /*0860*/  IMAD.IADD R4, R3, 0x1, -R4 ;  /* 0x0000000103047824 */ /* 0x000fe200078e0a04 */
[----:B------:R-:W-:-:S03]  /*0870*/  LOP3.LUT R6, R6, 0xfffffffc, RZ, 0xc0, !PT ;  /* 0xfffffffc06067812 */ /* 0x000fc600078ec0ff */
[----:B------:R-:W-:Y:S02]  /*0880*/  IMAD R15, R15, 0x10, R4 ;  /* 0x000000100f0f7824 */ /* 0x000fe400078e0204 */
[----:B------:R-:W-:Y:S01]  /*0890*/  IMAD.IADD R5, R5, 0x1, -R6 ;  /* 0x0000000105057824 */ /* 0x000fe200078e0a06 */
[----:B------:R-:W-:Y:S01]  /*08a0*/  CS2R R6, SRZ ;  /* 0x0000000000067805 */ /* 0x000fe2000001ff00 */
[----:B------:R-:W-:-:S04]  /*08b0*/  IMAD.WIDE R10, R15, 0x4, R10 ;  /* 0x000000040f0a7825 */ /* 0x000fc800078e020a */
[----:B------:R-:W-:Y:S01]  /*08c0*/  IMAD.WIDE R4, R5, 0x4, R8 ;  /* 0x0000000405047825 */ /* 0x000fe200078e0208 */
[----:B------:R-:W2:Y:S04]  /*08d0*/  @P0 LDG.E.EL R6, desc[UR4][R10.64] ;  /* 0x000000040a060981 */ /* 0x000ea8000c2e1900 */
[----:B------:R0:W3:Y:S01]  /*08e0*/  @P0 LDG.E.EL R7, desc[UR4][R4.64] ;  /* 0x0000000404070981 */ /* 0x0000e2000c2e1900 */
[----:B------:R-:W-:Y:S01]  /*08f0*/  LOP3.LUT R3, R0, 0x1, RZ, 0xc0, !PT ;  /* 0x0000000100037812 */ /* 0x000fe200078ec0ff */
[----:B------:R-:W-:Y:S03]  /*0900*/  BSSY B0, `(.L_x_3) ;  /* 0x0000059000007945 */ /* 0x000fe60003800000 */
[----:B------:R-:W-:Y:S01]  /*0910*/  ISETP.NE.U32.AND P4, PT, R3, 0x1, PT ;  /* 0x000000010300780c */ /* 0x000fe20003f85070 */
[----:B0-----:R-:W-:Y:S01]  /*0920*/  FMUL.FTZ R5, R2, R2 ;  /* 0x0000000202057220 */ /* 0x001fe20000410000 */
[----:B------:R-:W-:-:S11]  /*0930*/  IMAD.MOV.U32 R4, RZ, RZ, -0x41d55558 ;  /* 0xbe2aaaa8ff047424 */ /* 0x000fd600078e00ff */
[----:B------:R-:W-:Y:S02]  /*0940*/  @!P4 IMAD.MOV.U32 R8, RZ, RZ, 0x37cbac00 ;  /* 0x37cbac00ff08c424 */ /* 0x000fe400078e00ff */
[----:B------:R-:W-:Y:S01]  /*0950*/  @!P4 IMAD.MOV.U32 R4, RZ, RZ, -0x41000001 ;  /* 0xbeffffffff04c424 */ /* 0x000fe200078e00ff */
[----:B--2---:R-:W-:Y:S02]  /*0960*/  SEL R6, R6, RZ, P0 ;  /* 0x000000ff06067207 */ /* 0x004fe40000000000 */
[----:B---3--:R-:W-:Y:S02]  /*0970*/  SEL R7, R7, RZ, P0 ;  /* 0x000000ff07077207 */ /* 0x008fe40000000000 */
[----:B------:R-:W-:Y:S02]  /*0980*/  LOP3.LUT P0, RZ, R0, 0x2, RZ, 0xc0, !PT ;  /* 0x0000000200ff7812 */ /* 0x000fe4000780c0ff */
[----:B------:R-:W-:Y:S01]  /*0990*/  FSEL R0, R2, 1, P4 ;  /* 0x3f80000002007808 */ /* 0x000fe20002000000 */
[----:B------:R-:W-:Y:S01]  /*09a0*/  FMUL R9, R6, R7 ;  /* 0x0000000706097220 */ /* 0x000fe20000400000 */
[----:B------:R-:W-:-:S02]  /*09b0*/  IMAD.MOV.U32 R6, RZ, RZ, -0x46b2bead ;  /* 0xb94d4153ff067424 */ /* 0x000fc400078e00ff */
[----:B------:R-:W-:Y:S01]  /*09c0*/  @!P4 FFMA.FTZ R6, R5, R8, -0.0013887860113754868507 ;  /* 0xbab607ed0506c423 */ /* 0x000fe20000010008 */
[----:B------:R-:W-:Y:S02]  /*09d0*/  IMAD.MOV.U32 R7, RZ, RZ, 0x3c0885e4 ;  /* 0x3c0885e4ff077424 */ /* 0x000fe400078e00ff */
[----:B------:R-:W-:Y:S01]  /*09e0*/  FMUL R3, R9, 0.63661974668502807617 ;  /* 0x3f22f98309037820 */ /* 0x000fe20000400000 */
[----:B------:R-:W-:Y:S02]  /*09f0*/  @!P4 IMAD.MOV.U32 R7, RZ, RZ, 0x3d2aaabb ;  /* 0x3d2aaabbff07c424 */ /* 0x000fe400078e00ff */
[C---:B------:R-:W-:Y:S02]  /*0a00*/  FFMA.FTZ R11, R5.reuse, R0, RZ ;  /* 0x00000000050b7223 */ /* 0x040fe400000100ff */
[----:B------:R-:W-:Y:S01]  /*0a10*/  FFMA.FTZ R7, R5, R6, R7 ;  /* 0x0000000605077223 */ /* 0x000fe20000010007 */
[----:B------:R-:W0:Y:S01]  /*0a20*/  F2I.FTZ.NTZ R3, R3 ;  /* 0x0000000300037305 */ /* 0x000e220000213100 */
[----:B------:R-:W-:-:S02]  /*0a30*/  FADD.FTZ R6, |R9|, -RZ ;  /* 0x800000ff09067221 */ /* 0x000fc40000010200 */
[----:B------:R-:W-:-:S03]  /*0a40*/  FFMA.FTZ R7, R5, R7, R4 ;  /* 0x0000000705077223 */ /* 0x000fc60000010004 */
[----:B------:R-:W-:Y:S01]  /*0a50*/  FSETP.GE.AND P4, PT, R6, 105615, PT ;  /* 0x47ce47800600780b */ /* 0x000fe20003f86000 */
[----:B------:R-:W-:-:S04]  /*0a60*/  FFMA.FTZ R0, R11, R7, R0 ;  /* 0x000000070b007223 */ /* 0x000fc80000010000 */
[----:B------:R-:W-:Y:S01]  /*0a70*/  @P0 FFMA.FTZ R0, R0, -1, RZ ;  /* 0xbf80000000000823 */ /* 0x000fe200000100ff */
[----:B0-----:R-:W-:-:S05]  /*0a80*/  I2FP.F32.S32 R2, R3 ;  /* 0x0000000300027245 */ /* 0x001fca0000201400 */
[----:B------:R-:W-:-:S04]  /*0a90*/  FFMA.FTZ R5, R2, -1.5707962512969970703, R9 ;  /* 0xbfc90fda02057823 */ /* 0x000fc80000010009 */
[----:B------:R-:W-:-:S04]  /*0aa0*/  FFMA.FTZ R5, R2, -7.5497894158615963534e-08, R5 ;  /* 0xb3a2216802057823 */ /* 0x000fc80000010005 */
[----:B------:R-:W-:Y:S01]  /*0ab0*/  FFMA.FTZ R2, R2, -5.3903029534742383927e-15, R5 ;  /* 0xa7c234c502027823 */ /* 0x000fe20000010005 */
[----:B------:R-:W-:Y:S06]  /*0ac0*/  @!P4 BRA `(.L_x_4) ;  /* 0x0000000000f0c947 */ /* 0x000fec0003800000 */
        /* <DEDUP_REMOVED lines=15> */
.L_x_5:
[----:B------:R-:W-:-:S04]  /*0bc0*/  IADD3 R10, P0, R8, UR6, RZ ;  /* 0x00000006080a7c10 */ /* 0x000fc8000ff1e0ff */
[----:B------:R-:W-:-:S06]  /*0bd0*/  IADD3.X R11, R15, UR7, RZ, P0, !PT ;  /* 0x000000070f0b7c10 */ /* 0x000fcc00087fe4ff */
[----:B------:R-:W2:Y:S01]  /*0be0*/  LDG.E.CONSTANT R11, desc[UR4][R10.64] ;  /* 0x000000040a0b7981 */ /* 0x000ea2000c1e9900 */
[----:B------:R-:W-:Y:S01]  /*0bf0*/  IADD3 R8, P4, R8, 0x4, RZ ;  /* 0x0000000408087810 */ /* 0x000fe20007f9e0ff */
[----:B------:R-:W-:Y:S02]  /*0c00*/  IMAD.MOV.U32 R6, RZ, RZ, R2 ;  /* 0x000000ffff067224 */ /* 0x000fe400078e0002 */
[----:B------:R-:W-:Y:S01]  /*0c10*/  IMAD.MOV.U32 R7, RZ, RZ, RZ ;  /* 0x000000ffff077224 */ /* 0x000fe200078e00ff */
[----:B------:R-:W-:Y:S01]  /*0c20*/  ISETP.NE.U32.AND P0, PT, R8, 0x18, PT ;  /* 0x000000180800780c */ /* 0x000fe20003f05070 */
[----:B------:R-:W-:-:S05]  /*0c30*/  IMAD.X R15, RZ, RZ, R15, P4 ;  /* 0x000000ffff0f7224 */ /* 0x000fca00020e060f */
[----:B------:R-:W-:Y:S01]  /*0c40*/  ISETP.NE.AND.EX P0, PT, R15, RZ, PT, P0 ;  /* 0x000000ff0f00720c */ /* 0x000fe20003f05300 */
[----:B--2---:R-:W-:-:S04]  /*0c50*/  IMAD.WIDE.U32 R6, R5, R11, R6 ;  /* 0x0000000b05067225 */ /* 0x004fc800078e0006 */
[----:B------:R-:W-:Y:S01]  /*0c60*/  IMAD.MOV.U32 R2, RZ, RZ, R7 ;  /* 0x000000ffff027224 */ /* 0x000fe200078e0007 */
[----:B------:R0:W-:Y:S02]  /*0c70*/  STL [R3], R6 ;  /* 0x0000000603007387 */ /* 0x0001e40000100800 */
[----:B0-----:R-:W-:-:S05]  /*0c80*/  VIADD R3, R3, 0x4 ;  /* 0x0000000403037836 */ /* 0x001fca0000000000 */
        /* <DEDUP_REMOVED lines=16> */
[C---:B0-----:R-:W-:Y:S01]  /*0d90*/  SHF.L.W.U32.HI R2, R4.reuse, 0x2, R3 ;  /* 0x0000000204027819 */ /* 0x041fe20000010e03 */
[----:B------:R-:W-:-:S03]  /*0da0*/  IMAD.SHL.U32 R4, R4, 0x4, RZ ;  /* 0x0000000404047824 */ /* 0x000fc600078e00ff */
[----:B------:R-:W-:-:S04]  /*0db0*/  SHF.R.S32.HI R5, RZ, 0x1f, R2 ;  /* 0x0000001fff057819 */ /* 0x000fc80000011402 */
        /* <DEDUP_REMOVED lines=13> */
.L_x_4:
[----:B------:R-:W-:Y:S05]  /*0e90*/  BSYNC B0 ;  /* 0x0000000000007941 */ /* 0x000fea0003800000 */
.L_x_3:
[C---:B------:R-:W-:Y:S01]  /*0ea0*/  LOP3.LUT R4, R3.reuse, 0x1, RZ, 0xc0, !PT ;  /* 0x0000000103047812 */ /* 0x040fe200078ec0ff */
[----:B------:R-:W-:Y:S01]  /*0eb0*/  FMUL.FTZ R8, R2, R2 ;  /* 0x0000000202087220 */ /* 0x000fe20000410000 */
[----:B------:R-:W-:Y:S02]  /*0ec0*/  IMAD.MOV.U32 R6, RZ, RZ, -0x46b2bead ;  /* 0xb94d4153ff067424 */ /* 0x000fe400078e00ff */
[----:B------:R-:W-:Y:S01]  /*0ed0*/  ISETP.NE.U32.AND P4, PT, R4, 0x1, PT ;  /* 0x000000010400780c */ /* 0x000fe20003f85070 */
[----:B------:R-:W-:Y:S02]  /*0ee0*/  VIADD R4, R3, 0x1 ;  /* 0x0000000103047836 */ /* 0x000fe40000000000 */
[----:B------:R-:W-:Y:S01]  /*0ef0*/  IMAD.MOV.U32 R7, RZ, RZ, 0x3c0885e4 ;  /* 0x3c0885e4ff077424 */ /* 0x000fe200078e00ff */
[----:B------:R-:W-:Y:S01]  /*0f00*/  FSEL R2, R2, 1, !P4 ;  /* 0x3f80000002027808 */ /* 0x000fe20006000000 */
[----:B------:R-:W-:Y:S01]  /*0f10*/  IMAD.MOV.U32 R3, RZ, RZ, -0x41d55558 ;  /* 0xbe2aaaa8ff037424 */ /* 0x000fe200078e00ff */
[----:B------:R-:W-:-:S07]  /*0f20*/  LOP3.LUT P0, RZ, R4, 0x2, RZ, 0xc0, !PT ;  /* 0x0000000204ff7812 */ /* 0x000fce000780c0ff */
[----:B------:R-:W-:Y:S02]  /*0f30*/  @P4 IMAD.MOV.U32 R5, RZ, RZ, 0x37cbac00 ;  /* 0x37cbac00ff054424 */ /* 0x000fe400078e00ff */
[----:B------:R-:W-:Y:S02]  /*0f40*/  @P4 IMAD.MOV.U32 R7, RZ, RZ, 0x3d2aaabb ;  /* 0x3d2aaabbff074424 */ /* 0x000fe400078e00ff */
[----:B------:R-:W-:Y:S01]  /*0f50*/  @P4 FFMA.FTZ R6, R8, R5, -0.0013887860113754868507 ;  /* 0xbab607ed08064423 */ /* 0x000fe20000010005 */
[----:B------:R-:W-:Y:S01]  /*0f60*/  @P4 IMAD.MOV.U32 R3, RZ, RZ, -0x41000001 ;  /* 0xbeffffffff034424 */ /* 0x000fe200078e00ff */
[----:B------:R-:W0:Y:S01]  /*0f70*/  LDC.64 R4, c[0x0][0x220] ;  /* 0x00008800ff047b82 */ /* 0x000e220000000a00 */
[----:B------:R-:W-:Y:S01]  /*0f80*/  ISETP.GE.AND P4, PT, R14, 0x50, PT ;  /* 0x000000500e00780c */ /* 0x000fe20003f86270 */
[C---:B------:R-:W-:Y:S01]  /*0f90*/  FFMA.FTZ R6, R8.reuse, R6, R7 ;  /* 0x0000000608067223 */ /* 0x040fe20000010007 */
[----:B------:R-:W-:-:S03]  /*0fa0*/  FFMA.FTZ R7, R8, R2, RZ ;  /* 0x0000000208077223 */ /* 0x000fc600000100ff */
[----:B------:R-:W-:-:S04]  /*0fb0*/  FFMA.FTZ R3, R8, R6, R3 ;  /* 0x0000000608037223 */ /* 0x000fc80000010003 */
[----:B------:R-:W-:-:S04]  /*0fc0*/  FFMA.FTZ R2, R7, R3, R2 ;  /* 0x0000000307027223 */ /* 0x000fc80000010002 */
[----:B------:R-:W-:Y:S01]  /*0fd0*/  @P0 FFMA.FTZ R2, R2, -1, RZ ;  /* 0xbf80000002020823 */ /* 0x000fe200000100ff */
[----:B------:R-:W-:-:S04]  /*0fe0*/  @!P4 FSEL R2, R0, RZ, !P1 ;  /* 0x000000ff0002c208 */ /* 0x000fc80004800000 */
[----:B------:R-:W-:Y:S01]  /*0ff0*/  SEL R13, R13, R2, !P2 ;  /* 0x000000020d0d7207 */ /* 0x000fe20005000000 */
[----:B0-----:R-:W-:Y:S01]  /*1000*/  IMAD.WIDE R4, R12, 0x4, R4 ;  /* 0x000000040c047825 */ /* 0x001fe200078e0204 */
[----:B------:R-:W-:Y:S06]  /*1010*/  @P3 EXIT ;  /* 0x000000000000394d */ /* 0x000fec0003800000 */
[----:B------:R-:W-:Y:S01]  /*1020*/  STG.E desc[UR4][R4.64], R13 ;  /* 0x0000000d04007986 */ /* 0x000fe2000c101904 */
[----:B------:R-:W-:Y:S05]  /*1030*/  EXIT ;  /* 0x000000000000794d */ /* 0x000fea0003800000 */
.L_x_6:
[----:B------:R-:W-:-:S00]  /*1040*/  BRA `(.L_x_6) ;  /* 0xfffffffc00fc7947 */ /* 0x000fc0000383ffff */
[----:B------:R-:W-:-:S00]  /*1050*/  NOP ;  /* 0x0000000000007918 */ /* 0x000fc00000000000 */
        /* <DEDUP_REMOVED lines=10> */
.L_x_7:


//--------------------- .nv.global.init           --------------------------
	.section	.nv.global.init,"aw",@progbits
	.align	4
.nv.global.init:
	.type		__cudart_i2opi_f,@object
	.size		__cudart_i2opi_f,(_$_str - __cudart_i2opi_f)
__cudart_i2opi_f:
        /*0000*/ 	.byte	0x41, 0x90, 0x43, 0x3c, 0x99, 0x95, 0x62, 0xdb, 0xc0, 0xdd, 0x34, 0xf5, 0xd1, 0x57, 0x27, 0xfc
        /*0010*/ 	.byte	0x29, 0x15, 0x44, 0x4e, 0x6e, 0x83, 0xf9, 0xa2
	.type		_$_str,@object
	.size		_$_str,(.L_0 - _$_str)
_$_str:
        /*0018*/ 	.byte	0x5f, 0x5f, 0x43, 0x55, 0x44, 0x41, 0x5f, 0x46, 0x54, 0x5a, 0x00
.L_0:


//--------------------- .nv.constant0.triton_poi_fused_cat_0 --------------------------
	.section	.nv.constant0.triton_poi_fused_cat_0,"a",@progbits
	.sectionflags	@""
	.align	4
.nv.constant0.triton_poi_fused_cat_0:
	.zero		556
